	.headerflags	@"EF_CUDA_TEXMODE_UNIFIED EF_CUDA_64BIT_ADDRESS EF_CUDA_ACCELERATORS EF_CUDA_SM90 EF_CUDA_VIRTUAL_SM(EF_CUDA_SM90)"
	.elftype	@"ET_EXEC"


//--------------------- .nv.info                  --------------------------
	.section	.nv.info,"",@"SHT_CUDA_INFO"
	.align	4


	//----- nvinfo : EIATTR_REGCOUNT
	.align		4
        /*0000*/ 	.byte	0x04, 0x2f
        /*0002*/ 	.short	(.L_2 - .L_1)
	.align		4
.L_1:
        /*0004*/ 	.word	index@(triton_poi_fused_abs_div_isnan_lt_mul_pow_sub_where_0)
        /*0008*/ 	.word	0x00000012


	//----- nvinfo : EIATTR_MIN_STACK_SIZE
	.align		4
.L_2:
        /*000c*/ 	.byte	0x04, 0x12
        /*000e*/ 	.short	(.L_4 - .L_3)
	.align		4
.L_3:
        /*0010*/ 	.word	index@(triton_poi_fused_abs_div_isnan_lt_mul_pow_sub_where_0)
        /*0014*/ 	.word	0x00000000


	//----- nvinfo : EIATTR_FRAME_SIZE
	.align		4
.L_4:
        /*0018*/ 	.byte	0x04, 0x11
        /*001a*/ 	.short	(.L_6 - .L_5)
	.align		4
.L_5:
        /*001c*/ 	.word	index@(triton_poi_fused_abs_div_isnan_lt_mul_pow_sub_where_0)
        /*0020*/ 	.word	0x00000000


	//----- nvinfo : EIATTR_MIN_STACK_SIZE
	.align		4
.L_6:
        /*0024*/ 	.byte	0x04, 0x12
        /*0026*/ 	.short	(.L_8 - .L_7)
	.align		4
.L_7:
        /*0028*/ 	.word	index@(triton_poi_fused_abs_div_isnan_lt_mul_pow_sub_where_0)
        /*002c*/ 	.word	0x00000000
.L_8:


//--------------------- .nv.info.triton_poi_fused_abs_div_isnan_lt_mul_pow_sub_where_0 --------------------------
	.section	.nv.info.triton_poi_fused_abs_div_isnan_lt_mul_pow_sub_where_0,"",@"SHT_CUDA_INFO"
	.sectionflags	@""
	.align	4


	//----- nvinfo : EIATTR_CUDA_API_VERSION
	.align		4
        /*0000*/ 	.byte	0x04, 0x37
        /*0002*/ 	.short	(.L_10 - .L_9)
.L_9:
        /*0004*/ 	.word	0x0000007c


	//----- nvinfo : EIATTR_KPARAM_INFO
	.align		4
.L_10:
        /*0008*/ 	.byte	0x04, 0x17
        /*000a*/ 	.short	(.L_12 - .L_11)
.L_11:
        /*000c*/ 	.word	0x00000000
        /*0010*/ 	.short	0x0003
        /*0012*/ 	.short	0x0018
        /*0014*/ 	.byte	0x00, 0xf0, 0x11, 0x00


	//----- nvinfo : EIATTR_KPARAM_INFO
	.align		4
.L_12:
        /*0018*/ 	.byte	0x04, 0x17
        /*001a*/ 	.short	(.L_14 - .L_13)
.L_13:
        /*001c*/ 	.word	0x00000000
        /*0020*/ 	.short	0x0002
        /*0022*/ 	.short	0x0010
        /*0024*/ 	.byte	0x00, 0xf4, 0x21, 0x00


	//----- nvinfo : EIATTR_KPARAM_INFO
	.align		4
.L_14:
        /*0028*/ 	.byte	0x04, 0x17
        /*002a*/ 	.short	(.L_16 - .L_15)
.L_15:
        /*002c*/ 	.word	0x00000000
        /*0030*/ 	.short	0x0001
        /*0032*/ 	.short	0x0008
        /*0034*/ 	.byte	0x00, 0xf4, 0x21, 0x00


	//----- nvinfo : EIATTR_KPARAM_INFO
	.align		4
.L_16:
        /*0038*/ 	.byte	0x04, 0x17
        /*003a*/ 	.short	(.L_18 - .L_17)
.L_17:
        /*003c*/ 	.word	0x00000000
        /*0040*/ 	.short	0x0000
        /*0042*/ 	.short	0x0000
        /*0044*/ 	.byte	0x00, 0xf4, 0x21, 0x00


	//----- nvinfo : EIATTR_SPARSE_MMA_MASK
	.align		4
.L_18:
        /*0048*/ 	.byte	0x03, 0x50
        /*004a*/ 	.short	0x0000


	//----- nvinfo : EIATTR_MAXREG_COUNT
	.align		4
        /*004c*/ 	.byte	0x03, 0x1b
        /*004e*/ 	.short	0x00ff


	//----- nvinfo : EIATTR_EXIT_INSTR_OFFSETS
	.align		4
        /*0050*/ 	.byte	0x04, 0x1c
        /*0052*/ 	.short	(.L_20 - .L_19)


	//   ....[0]....
.L_19:
        /*0054*/ 	.word	0x00000200


	//   ....[1]....
        /*0058*/ 	.word	0x00000220


	//----- nvinfo : EIATTR_REQNTID
	.align		4
.L_20:
        /*005c*/ 	.byte	0x04, 0x10
        /*005e*/ 	.short	(.L_22 - .L_21)
.L_21:
        /*0060*/ 	.word	0x00000080
        /*0064*/ 	.word	0x00000001
        /*0068*/ 	.word	0x00000001


	//----- nvinfo : EIATTR_CBANK_PARAM_SIZE
	.align		4
.L_22:
        /*006c*/ 	.byte	0x03, 0x19
        /*006e*/ 	.short	0x001c


	//----- nvinfo : EIATTR_PARAM_CBANK
	.align		4
        /*0070*/ 	.byte	0x04, 0x0a
        /*0072*/ 	.short	(.L_24 - .L_23)
	.align		4
.L_23:
        /*0074*/ 	.word	index@(.nv.constant0.triton_poi_fused_abs_div_isnan_lt_mul_pow_sub_where_0)
        /*0078*/ 	.short	0x0210
        /*007a*/ 	.short	0x001c


	//----- nvinfo : EIATTR_SW_WAR
	.align		4
.L_24:
        /*007c*/ 	.byte	0x04, 0x36
        /*007e*/ 	.short	(.L_26 - .L_25)
.L_25:
        /*0080*/ 	.word	0x00000008
.L_26:


//--------------------- .nv.callgraph             --------------------------
	.section	.nv.callgraph,"",@"SHT_CUDA_CALLGRAPH"
	.align	4
	.sectionentsize	8
	.align		4
        /*0000*/ 	.word	0x00000000
	.align		4
        /*0004*/ 	.word	0xffffffff
	.align		4
        /*0008*/ 	.word	0x00000000
	.align		4
        /*000c*/ 	.word	0xfffffffe
	.align		4
        /*0010*/ 	.word	0x00000000
	.align		4
        /*0014*/ 	.word	0xfffffffd
	.align		4
        /*0018*/ 	.word	0x00000000
	.align		4
        /*001c*/ 	.word	0xfffffffc


//--------------------- .nv.constant4             --------------------------
	.section	.nv.constant4,"a",@progbits
	.align	8
	.align		8
.nv.constant4:
        /*0000*/ 	.dword	_$_str


//--------------------- .text.triton_poi_fused_abs_div_isnan_lt_mul_pow_sub_where_0 --------------------------
	.section	.text.triton_poi_fused_abs_div_isnan_lt_mul_pow_sub_where_0,"ax",@progbits
	.align	128
        .global         triton_poi_fused_abs_div_isnan_lt_mul_pow_sub_where_0
        .type           triton_poi_fused_abs_div_isnan_lt_mul_pow_sub_where_0,@function
        .size           triton_poi_fused_abs_div_isnan_lt_mul_pow_sub_where_0,(.L_x_1 - triton_poi_fused_abs_div_isnan_lt_mul_pow_sub_where_0)
        .other          triton_poi_fused_abs_div_isnan_lt_mul_pow_sub_where_0,@"STO_CUDA_ENTRY STV_DEFAULT"
triton_poi_fused_abs_div_isnan_lt_mul_pow_sub_where_0:
.text.triton_poi_fused_abs_div_isnan_lt_mul_pow_sub_where_0:
[----:B------:R-:W0:Y:S02]  /*0000*/  LDC R1, c[0x0][0x28] ;  /* 0x00000a00ff017b82 */ /* 0x000e240000000800 */
[----:B------:R-:W1:Y:S01]  /*0010*/  S2R R0, SR_TID.X ;  /* 0x0000000000007919 */ /* 0x000e620000002100 */
[----:B------:R-:W2:Y:S01]  /*0020*/  LDC.64 R4, c[0x0][0x218] ;  /* 0x00008600ff047b82 */ /* 0x000ea20000000a00 */
[----:B------:R-:W-:Y:S01]  /*0030*/  CS2R R12, SRZ ;  /* 0x00000000000c7805 */ /* 0x000fe2000001ff00 */
[----:B------:R-:W-:Y:S01]  /*0040*/  ULDC.64 UR4, c[0x0][0x208] ;  /* 0x0000820000047ab9 */ /* 0x000fe20000000a00 */
[----:B------:R-:W3:Y:S01]  /*0050*/  S2R R9, SR_CTAID.X ;  /* 0x0000000000097919 */ /* 0x000ee20000002500 */
[----:B------:R-:W-:-:S04]  /*0060*/  CS2R R10, SRZ ;  /* 0x00000000000a7805 */ /* 0x000fc8000001ff00 */
[----:B------:R-:W4:Y:S08]  /*0070*/  LDC.64 R2, c[0x0][0x210] ;  /* 0x00008400ff027b82 */ /* 0x000f300000000a00 */
[----:B------:R-:W5:Y:S01]  /*0080*/  LDC.64 R6, c[0x0][0x220] ;  /* 0x00008800ff067b82 */ /* 0x000f620000000a00 */
[----:B-1----:R-:W-:-:S04]  /*0090*/  SHF.L.U32 R0, R0, 0x1, RZ ;  /* 0x0000000100007819 */ /* 0x002fc800000006ff */
[----:B------:R-:W-:-:S04]  /*00a0*/  LOP3.LUT R0, R0, 0xfe, RZ, 0xc0, !PT ;  /* 0x000000fe00007812 */ /* 0x000fc800078ec0ff */
[----:B---3--:R-:W-:-:S04]  /*00b0*/  LEA R9, R9, R0, 0x8 ;  /* 0x0000000009097211 */ /* 0x008fc800078e40ff */
[C---:B------:R-:W-:Y:S01]  /*00c0*/  ISETP.GE.AND P0, PT, R9.reuse, 0x100, PT ;  /* 0x000001000900780c */ /* 0x040fe20003f06270 */
[----:B--2---:R-:W-:-:S04]  /*00d0*/  IMAD.WIDE R4, R9, 0x4, R4 ;  /* 0x0000000409047825 */ /* 0x004fc800078e0204 */
[----:B----4-:R-:W-:-:S08]  /*00e0*/  IMAD.WIDE R2, R9, 0x4, R2 ;  /* 0x0000000409027825 */ /* 0x010fd000078e0202 */
[----:B------:R-:W2:Y:S04]  /*00f0*/  @!P0 LDG.E.64 R12, desc[UR4][R4.64] ;  /* 0x00000004040c8981 */ /* 0x000ea8000c1e1b00 */
[----:B------:R-:W3:Y:S01]  /*0100*/  @!P0 LDG.E.64 R10, desc[UR4][R2.64] ;  /* 0x00000004020a8981 */ /* 0x000ee2000c1e1b00 */
[C---:B--2---:R-:W-:Y:S02]  /*0110*/  FSETP.NAN.FTZ.AND P1, PT, |R12|.reuse, |R12|, PT ;  /* 0x4000000c0c00720b */ /* 0x044fe40003f38200 */
[C---:B------:R-:W-:Y:S02]  /*0120*/  FSETP.NAN.FTZ.AND P2, PT, |R13|.reuse, |R13|, PT ;  /* 0x4000000d0d00720b */ /* 0x040fe40003f58200 */
[----:B---3--:R-:W-:Y:S02]  /*0130*/  FSEL R15, R12, R10, !P1 ;  /* 0x0000000a0c0f7208 */ /* 0x008fe40004800000 */
[----:B------:R-:W-:-:S03]  /*0140*/  FSEL R0, R13, R11, !P2 ;  /* 0x0000000b0d007208 */ /* 0x000fc60005000000 */
[----:B------:R-:W-:Y:S02]  /*0150*/  FADD R15, -R15, R10 ;  /* 0x0000000a0f0f7221 */ /* 0x000fe40000000100 */
[----:B------:R-:W-:Y:S02]  /*0160*/  FADD R0, -R0, R11 ;  /* 0x0000000b00007221 */ /* 0x000fe40000000100 */
[C---:B------:R-:W-:Y:S01]  /*0170*/  FMUL.D2 R4, R15.reuse, R15 ;  /* 0x0000000f0f047220 */ /* 0x040fe20000300000 */
[----:B------:R-:W-:Y:S01]  /*0180*/  FSETP.GEU.AND P1, PT, |R15|, 0.11111111193895339966, PT ;  /* 0x3de38e390f00780b */ /* 0x000fe20003f2e200 */
[C---:B------:R-:W-:Y:S01]  /*0190*/  FMUL.D2 R2, R0.reuse, R0 ;  /* 0x0000000000027220 */ /* 0x040fe20000300000 */
[----:B------:R-:W-:Y:S01]  /*01a0*/  FSETP.GEU.AND P2, PT, |R0|, 0.11111111193895339966, PT ;  /* 0x3de38e390000780b */ /* 0x000fe20003f4e200 */
[----:B------:R-:W-:Y:S02]  /*01b0*/  FMUL R4, R4, 9 ;  /* 0x4110000004047820 */ /* 0x000fe40000400000 */
[----:B------:R-:W-:Y:S01]  /*01c0*/  FMUL R5, R2, 9 ;  /* 0x4110000002057820 */ /* 0x000fe20000400000 */
[----:B-----5:R-:W-:-:S07]  /*01d0*/  IMAD.WIDE R2, R9, 0x4, R6 ;  /* 0x0000000409027825 */ /* 0x020fce00078e0206 */
[----:B------:R-:W-:Y:S02]  /*01e0*/  @P1 FADD R4, |R15|, -0.055555555969476699829 ;  /* 0xbd638e390f041421 */ /* 0x000fe40000000200 */
[----:B------:R-:W-:Y:S01]  /*01f0*/  @P2 FADD R5, |R0|, -0.055555555969476699829 ;  /* 0xbd638e3900052421 */ /* 0x000fe20000000200 */
[----:B------:R-:W-:Y:S06]  /*0200*/  @P0 EXIT ;  /* 0x000000000000094d */ /* 0x000fec0003800000 */
[----:B------:R-:W-:Y:S01]  /*0210*/  STG.E.64 desc[UR4][R2.64], R4 ;  /* 0x0000000402007986 */ /* 0x000fe2000c101b04 */
[----:B------:R-:W-:Y:S05]  /*0220*/  EXIT ;  /* 0x000000000000794d */ /* 0x000fea0003800000 */
.L_x_0:
[----:B------:R-:W-:-:S00]  /*0230*/  BRA `(.L_x_0) ;  /* 0xfffffffc00fc7947 */ /* 0x000fc0000383ffff */
[----:B------:R-:W-:-:S00]  /*0240*/  NOP ;  /* 0x0000000000007918 */ /* 0x000fc00000000000 */
        /* <DEDUP_REMOVED lines=11> */
.L_x_1:


//--------------------- .nv.global.init           --------------------------
	.section	.nv.global.init,"aw",@progbits
.nv.global.init:
	.type		_$_str,@object
	.size		_$_str,(.L_0 - _$_str)
_$_str:
        /*0000*/ 	.byte	0x5f, 0x5f, 0x43, 0x55, 0x44, 0x41, 0x5f, 0x46, 0x54, 0x5a, 0x00
.L_0:


//--------------------- .nv.constant0.triton_poi_fused_abs_div_isnan_lt_mul_pow_sub_where_0 --------------------------
	.section	.nv.constant0.triton_poi_fused_abs_div_isnan_lt_mul_pow_sub_where_0,"a",@progbits
	.sectionflags	@""
	.align	4
.nv.constant0.triton_poi_fused_abs_div_isnan_lt_mul_pow_sub_where_0:
	.zero		556
